//
// Generated by NVIDIA NVVM Compiler
//
// Compiler Build ID: CL-36424714
// Cuda compilation tools, release 13.0, V13.0.88
// Based on NVVM 20.0.0
//

.version 9.0
.target sm_100
.address_size 64

	// .globl	_Z9addKerneliPiS_S_

.visible .entry _Z9addKerneliPiS_S_(
	.param .u32 _Z9addKerneliPiS_S__param_0,
	.param .u64 .ptr .align 1 _Z9addKerneliPiS_S__param_1,
	.param .u64 .ptr .align 1 _Z9addKerneliPiS_S__param_2,
	.param .u64 .ptr .align 1 _Z9addKerneliPiS_S__param_3
)
{
	.reg .pred 	%p<7>;
	.reg .b32 	%r<42>;
	.reg .b64 	%rd<31>;

	ld.param.u32 	%r11, [_Z9addKerneliPiS_S__param_0];
	ld.param.u64 	%rd8, [_Z9addKerneliPiS_S__param_1];
	ld.param.u64 	%rd9, [_Z9addKerneliPiS_S__param_2];
	ld.param.u64 	%rd10, [_Z9addKerneliPiS_S__param_3];
	cvta.to.global.u64 	%rd1, %rd8;
	cvta.to.global.u64 	%rd2, %rd10;
	cvta.to.global.u64 	%rd3, %rd9;
	mov.u32 	%r41, %tid.x;
	mov.u32 	%r2, %ntid.x;
	setp.ge.s32 	%p1, %r41, %r11;
	@%p1 bra 	$L__BB0_6;
	add.s32 	%r12, %r41, %r2;
	max.u32 	%r13, %r11, %r12;
	setp.lt.u32 	%p2, %r12, %r11;
	selp.u32 	%r14, 1, 0, %p2;
	add.s32 	%r15, %r12, %r14;
	sub.s32 	%r16, %r13, %r15;
	div.u32 	%r17, %r16, %r2;
	add.s32 	%r3, %r17, %r14;
	and.b32  	%r18, %r3, 3;
	setp.eq.s32 	%p3, %r18, 3;
	@%p3 bra 	$L__BB0_4;
	add.s32 	%r19, %r3, 1;
	and.b32  	%r20, %r19, 3;
	mul.wide.u32 	%rd30, %r41, 4;
	mul.wide.u32 	%rd5, %r2, 4;
	neg.s32 	%r39, %r20;
	mad.lo.s32 	%r41, %r2, %r20, %r41;
$L__BB0_3:
	.pragma "nounroll";
	add.s64 	%rd11, %rd3, %rd30;
	ld.global.u32 	%r21, [%rd11];
	add.s64 	%rd12, %rd2, %rd30;
	ld.global.u32 	%r22, [%rd12];
	add.s32 	%r23, %r22, %r21;
	add.s64 	%rd13, %rd1, %rd30;
	st.global.u32 	[%rd13], %r23;
	add.s64 	%rd30, %rd30, %rd5;
	add.s32 	%r39, %r39, 1;
	setp.ne.s32 	%p4, %r39, 0;
	@%p4 bra 	$L__BB0_3;
$L__BB0_4:
	setp.lt.u32 	%p5, %r3, 3;
	@%p5 bra 	$L__BB0_6;
$L__BB0_5:
	mul.wide.u32 	%rd14, %r41, 4;
	add.s64 	%rd15, %rd3, %rd14;
	ld.global.u32 	%r24, [%rd15];
	add.s64 	%rd16, %rd2, %rd14;
	ld.global.u32 	%r25, [%rd16];
	add.s32 	%r26, %r25, %r24;
	add.s64 	%rd17, %rd1, %rd14;
	st.global.u32 	[%rd17], %r26;
	add.s32 	%r27, %r41, %r2;
	mul.wide.u32 	%rd18, %r27, 4;
	add.s64 	%rd19, %rd3, %rd18;
	ld.global.u32 	%r28, [%rd19];
	add.s64 	%rd20, %rd2, %rd18;
	ld.global.u32 	%r29, [%rd20];
	add.s32 	%r30, %r29, %r28;
	add.s64 	%rd21, %rd1, %rd18;
	st.global.u32 	[%rd21], %r30;
	add.s32 	%r31, %r27, %r2;
	mul.wide.u32 	%rd22, %r31, 4;
	add.s64 	%rd23, %rd3, %rd22;
	ld.global.u32 	%r32, [%rd23];
	add.s64 	%rd24, %rd2, %rd22;
	ld.global.u32 	%r33, [%rd24];
	add.s32 	%r34, %r33, %r32;
	add.s64 	%rd25, %rd1, %rd22;
	st.global.u32 	[%rd25], %r34;
	add.s32 	%r35, %r31, %r2;
	mul.wide.u32 	%rd26, %r35, 4;
	add.s64 	%rd27, %rd3, %rd26;
	ld.global.u32 	%r36, [%rd27];
	add.s64 	%rd28, %rd2, %rd26;
	ld.global.u32 	%r37, [%rd28];
	add.s32 	%r38, %r37, %r36;
	add.s64 	%rd29, %rd1, %rd26;
	st.global.u32 	[%rd29], %r38;
	add.s32 	%r41, %r35, %r2;
	setp.lt.s32 	%p6, %r41, %r11;
	@%p6 bra 	$L__BB0_5;
$L__BB0_6:
	ret;

}


// ===== COMPILED SASS (sm_100) =====

	.target	sm_100

	.elftype	@"ET_EXEC"


//--------------------- .note.nv.tkinfo           --------------------------
	.section	.note.nv.tkinfo,"",@"SHT_NOTE"
	.sectionflags	@"SHF_NOTE_NV_TKINFO"
	.tkinfo
        /*0018*/ 	.word	0x00000002
        /*0030*/ 	.string	""
        /*0030*/ 	.string	"ptxas"
        /*0030*/ 	.string	"Cuda compilation tools, release 13.0, V13.0.88"
        /*0030*/ 	.string	"Build cuda_13.0.r13.0/compiler.36424714_0"
        /*0030*/ 	.string	"-arch sm_100 -m 64 "



//--------------------- .note.nv.cuinfo           --------------------------
	.section	.note.nv.cuinfo,"",@"SHT_NOTE"
	.sectionflags	@"SHF_NOTE_NV_CUINFO"
        /*0018*/ 	.short	0x0002
        /*001a*/ 	.short	0x0064
        /*001c*/ 	.short	0x0082
	.zero		2


//--------------------- .nv.info                  --------------------------
	.section	.nv.info,"",@"SHT_CUDA_INFO"
	.align	4


	//----- nvinfo : EIATTR_REGCOUNT
	.align		4
        /*0000*/ 	.byte	0x04, 0x2f
        /*0002*/ 	.short	(.L_1 - .L_0)
	.align		4
.L_0:
        /*0004*/ 	.word	index@(_Z9addKerneliPiS_S_)
        /*0008*/ 	.word	0x0000001c


	//----- nvinfo : EIATTR_FRAME_SIZE
	.align		4
.L_1:
        /*000c*/ 	.byte	0x04, 0x11
        /*000e*/ 	.short	(.L_3 - .L_2)
	.align		4
.L_2:
        /*0010*/ 	.word	index@(_Z9addKerneliPiS_S_)
        /*0014*/ 	.word	0x00000000


	//----- nvinfo : EIATTR_MIN_STACK_SIZE
	.align		4
.L_3:
        /*0018*/ 	.byte	0x04, 0x12
        /*001a*/ 	.short	(.L_5 - .L_4)
	.align		4
.L_4:
        /*001c*/ 	.word	index@(_Z9addKerneliPiS_S_)
        /*0020*/ 	.word	0x00000000
.L_5:


//--------------------- .nv.compat                --------------------------
	.section	.nv.compat,"",@"SHT_CUDA_COMPAT_INFO"
	.align	4
        /*0000*/ 	.byte	0x02, 0x09, 0x00, 0x00, 0x02, 0x02, 0x01, 0x00, 0x02, 0x05, 0x05, 0x00, 0x03, 0x07, 0x01, 0x01
        /*0010*/ 	.byte	0x02, 0x03, 0x00, 0x00, 0x02, 0x06, 0x01, 0x00, 0x04, 0x0b, 0x08, 0x00, 0x09, 0x00, 0x00, 0x00
        /*0020*/ 	.byte	0x00, 0x00, 0x00, 0x00


//--------------------- .nv.info._Z9addKerneliPiS_S_ --------------------------
	.section	.nv.info._Z9addKerneliPiS_S_,"",@"SHT_CUDA_INFO"
	.sectionflags	@""
	.align	4


	//----- nvinfo : EIATTR_CUDA_API_VERSION
	.align		4
        /*0000*/ 	.byte	0x04, 0x37
        /*0002*/ 	.short	(.L_7 - .L_6)
.L_6:
        /*0004*/ 	.word	0x00000082


	//----- nvinfo : EIATTR_KPARAM_INFO
	.align		4
.L_7:
        /*0008*/ 	.byte	0x04, 0x17
        /*000a*/ 	.short	(.L_9 - .L_8)
.L_8:
        /*000c*/ 	.word	0x00000000
        /*0010*/ 	.short	0x0003
        /*0012*/ 	.short	0x0018
        /*0014*/ 	.byte	0x00, 0xf5, 0x21, 0x00


	//----- nvinfo : EIATTR_KPARAM_INFO
	.align		4
.L_9:
        /*0018*/ 	.byte	0x04, 0x17
        /*001a*/ 	.short	(.L_11 - .L_10)
.L_10:
        /*001c*/ 	.word	0x00000000
        /*0020*/ 	.short	0x0002
        /*0022*/ 	.short	0x0010
        /*0024*/ 	.byte	0x00, 0xf5, 0x21, 0x00


	//----- nvinfo : EIATTR_KPARAM_INFO
	.align		4
.L_11:
        /*0028*/ 	.byte	0x04, 0x17
        /*002a*/ 	.short	(.L_13 - .L_12)
.L_12:
        /*002c*/ 	.word	0x00000000
        /*0030*/ 	.short	0x0001
        /*0032*/ 	.short	0x0008
        /*0034*/ 	.byte	0x00, 0xf5, 0x21, 0x00


	//----- nvinfo : EIATTR_KPARAM_INFO
	.align		4
.L_13:
        /*0038*/ 	.byte	0x04, 0x17
        /*003a*/ 	.short	(.L_15 - .L_14)
.L_14:
        /*003c*/ 	.word	0x00000000
        /*0040*/ 	.short	0x0000
        /*0042*/ 	.short	0x0000
        /*0044*/ 	.byte	0x00, 0xf0, 0x11, 0x00


	//----- nvinfo : EIATTR_SPARSE_MMA_MASK
	.align		4
.L_15:
        /*0048*/ 	.byte	0x03, 0x50
        /*004a*/ 	.short	0x0000


	//----- nvinfo : EIATTR_MAXREG_COUNT
	.align		4
        /*004c*/ 	.byte	0x03, 0x1b
        /*004e*/ 	.short	0x00ff


	//----- nvinfo : EIATTR_MERCURY_ISA_VERSION
	.align		4
        /*0050*/ 	.byte	0x03, 0x5f
        /*0052*/ 	.short	0x0101


	//----- nvinfo : EIATTR_VRC_CTA_INIT_COUNT
	.align		4
        /*0054*/ 	.byte	0x02, 0x4a
	.zero		1
	.zero		1


	//----- nvinfo : EIATTR_EXIT_INSTR_OFFSETS
	.align		4
        /*0058*/ 	.byte	0x04, 0x1c
        /*005a*/ 	.short	(.L_17 - .L_16)


	//   ....[0]....
.L_16:
        /*005c*/ 	.word	0x00000050


	//   ....[1]....
        /*0060*/ 	.word	0x000003a0


	//   ....[2]....
        /*0064*/ 	.word	0x00000600


	//----- nvinfo : EIATTR_CRS_STACK_SIZE
	.align		4
.L_17:
        /*0068*/ 	.byte	0x04, 0x1e
        /*006a*/ 	.short	(.L_19 - .L_18)
.L_18:
        /*006c*/ 	.word	0x00000000


	//----- nvinfo : EIATTR_CBANK_PARAM_SIZE
	.align		4
.L_19:
        /*0070*/ 	.byte	0x03, 0x19
        /*0072*/ 	.short	0x0020


	//----- nvinfo : EIATTR_PARAM_CBANK
	.align		4
        /*0074*/ 	.byte	0x04, 0x0a
        /*0076*/ 	.short	(.L_21 - .L_20)
	.align		4
.L_20:
        /*0078*/ 	.word	index@(.nv.constant0._Z9addKerneliPiS_S_)
        /*007c*/ 	.short	0x0380
        /*007e*/ 	.short	0x0020


	//----- nvinfo : EIATTR_SW_WAR
	.align		4
.L_21:
        /*0080*/ 	.byte	0x04, 0x36
        /*0082*/ 	.short	(.L_23 - .L_22)
.L_22:
        /*0084*/ 	.word	0x00000008
.L_23:


//--------------------- .nv.callgraph             --------------------------
	.section	.nv.callgraph,"",@"SHT_CUDA_CALLGRAPH"
	.align	4
	.sectionentsize	8
	.align		4
        /*0000*/ 	.word	0x00000000
	.align		4
        /*0004*/ 	.word	0xffffffff
	.align		4
        /*0008*/ 	.word	0x00000000
	.align		4
        /*000c*/ 	.word	0xfffffffe
	.align		4
        /*0010*/ 	.word	0x00000000
	.align		4
        /*0014*/ 	.word	0xfffffffd
	.align		4
        /*0018*/ 	.word	0x00000000
	.align		4
        /*001c*/ 	.word	0xfffffffc


//--------------------- .text._Z9addKerneliPiS_S_ --------------------------
	.section	.text._Z9addKerneliPiS_S_,"ax",@progbits
	.align	128
        .global         _Z9addKerneliPiS_S_
        .type           _Z9addKerneliPiS_S_,@function
        .size           _Z9addKerneliPiS_S_,(.L_x_5 - _Z9addKerneliPiS_S_)
        .other          _Z9addKerneliPiS_S_,@"STO_CUDA_ENTRY STV_DEFAULT"
_Z9addKerneliPiS_S_:
.text._Z9addKerneliPiS_S_:
[----:B------:R-:W-:Y:S01]  /*0000*/  LDC R1, c[0x0][0x37c] ;  /* 0x0000df00ff017b82 */ /* 0x000fe20000000800 */
[----:B------:R-:W0:Y:S01]  /*0010*/  S2R R5, SR_TID.X ;  /* 0x0000000000057919 */ /* 0x000e220000002100 */
[----:B------:R-:W0:Y:S06]  /*0020*/  LDCU UR6, c[0x0][0x380] ;  /* 0x00007000ff0677ac */ /* 0x000e2c0008000800 */
[----:B------:R-:W1:Y:S01]  /*0030*/  LDC R0, c[0x0][0x360] ;  /* 0x0000d800ff007b82 */ /* 0x000e620000000800 */
[----:B0-----:R-:W-:-:S13]  /*0040*/  ISETP.GE.AND P0, PT, R5, UR6, PT ;  /* 0x0000000605007c0c */ /* 0x001fda000bf06270 */
[----:B------:R-:W-:Y:S05]  /*0050*/  @P0 EXIT ;  /* 0x000000000000094d */ /* 0x000fea0003800000 */
[----:B-1----:R-:W0:Y:S01]  /*0060*/  I2F.U32.RP R8, R0 ;  /* 0x0000000000087306 */ /* 0x002e220000209000 */
[----:B------:R-:W-:Y:S01]  /*0070*/  IMAD.IADD R4, R5, 0x1, R0 ;  /* 0x0000000105047824 */ /* 0x000fe200078e0200 */
[----:B------:R-:W-:Y:S01]  /*0080*/  ISETP.NE.U32.AND P2, PT, R0, RZ, PT ;  /* 0x000000ff0000720c */ /* 0x000fe20003f45070 */
[----:B------:R-:W1:Y:S01]  /*0090*/  LDCU.64 UR4, c[0x0][0x358] ;  /* 0x00006b00ff0477ac */ /* 0x000e620008000a00 */
[----:B------:R-:W-:Y:S02]  /*00a0*/  BSSY.RECONVERGENT B0, `(.L_x_0) ;  /* 0x000002f000007945 */ /* 0x000fe40003800200 */
[C---:B------:R-:W-:Y:S01]  /*00b0*/  ISETP.GE.U32.AND P0, PT, R4.reuse, UR6, PT ;  /* 0x0000000604007c0c */ /* 0x040fe2000bf06070 */
[----:B------:R-:W2:Y:S01]  /*00c0*/  LDCU.64 UR12, c[0x0][0x388] ;  /* 0x00007100ff0c77ac */ /* 0x000ea20008000a00 */
[----:B------:R-:W-:Y:S02]  /*00d0*/  VIMNMX.U32 R7, PT, PT, R4, UR6, !PT ;  /* 0x0000000604077c48 */ /* 0x000fe4000ffe0000 */
[----:B------:R-:W-:Y:S01]  /*00e0*/  SEL R6, RZ, 0x1, P0 ;  /* 0x00000001ff067807 */ /* 0x000fe20000000000 */
[----:B------:R-:W3:Y:S03]  /*00f0*/  LDCU.128 UR8, c[0x0][0x390] ;  /* 0x00007200ff0877ac */ /* 0x000ee60008000c00 */
[----:B------:R-:W-:Y:S01]  /*0100*/  IADD3 R7, PT, PT, R7, -R4, -R6 ;  /* 0x8000000407077210 */ /* 0x000fe20007ffe806 */
[----:B0-----:R-:W0:Y:S02]  /*0110*/  MUFU.RCP R8, R8 ;  /* 0x0000000800087308 */ /* 0x001e240000001000 */
[----:B0-----:R-:W-:-:S06]  /*0120*/  VIADD R2, R8, 0xffffffe ;  /* 0x0ffffffe08027836 */ /* 0x001fcc0000000000 */
[----:B------:R0:W4:Y:S02]  /*0130*/  F2I.FTZ.U32.TRUNC.NTZ R3, R2 ;  /* 0x0000000200037305 */ /* 0x000124000021f000 */
[----:B0-----:R-:W-:Y:S01]  /*0140*/  HFMA2 R2, -RZ, RZ, 0, 0 ;  /* 0x00000000ff027431 */ /* 0x001fe200000001ff */
[----:B----4-:R-:W-:-:S05]  /*0150*/  IADD3 R9, PT, PT, RZ, -R3, RZ ;  /* 0x80000003ff097210 */ /* 0x010fca0007ffe0ff */
[----:B------:R-:W-:-:S04]  /*0160*/  IMAD R9, R9, R0, RZ ;  /* 0x0000000009097224 */ /* 0x000fc800078e02ff */
[----:B------:R-:W-:-:S06]  /*0170*/  IMAD.HI.U32 R8, R3, R9, R2 ;  /* 0x0000000903087227 */ /* 0x000fcc00078e0002 */
[----:B------:R-:W-:-:S04]  /*0180*/  IMAD.HI.U32 R3, R8, R7, RZ ;  /* 0x0000000708037227 */ /* 0x000fc800078e00ff */
[----:B------:R-:W-:-:S04]  /*0190*/  IMAD.MOV R2, RZ, RZ, -R3 ;  /* 0x000000ffff027224 */ /* 0x000fc800078e0a03 */
[----:B------:R-:W-:-:S05]  /*01a0*/  IMAD R7, R0, R2, R7 ;  /* 0x0000000200077224 */ /* 0x000fca00078e0207 */
[----:B------:R-:W-:-:S13]  /*01b0*/  ISETP.GE.U32.AND P0, PT, R7, R0, PT ;  /* 0x000000000700720c */ /* 0x000fda0003f06070 */
[----:B------:R-:W-:Y:S01]  /*01c0*/  @P0 IADD3 R7, PT, PT, R7, -R0, RZ ;  /* 0x8000000007070210 */ /* 0x000fe20007ffe0ff */
[----:B------:R-:W-:-:S03]  /*01d0*/  @P0 VIADD R3, R3, 0x1 ;  /* 0x0000000103030836 */ /* 0x000fc60000000000 */
[----:B------:R-:W-:-:S13]  /*01e0*/  ISETP.GE.U32.AND P1, PT, R7, R0, PT ;  /* 0x000000000700720c */ /* 0x000fda0003f26070 */
[----:B------:R-:W-:Y:S02]  /*01f0*/  @P1 IADD3 R3, PT, PT, R3, 0x1, RZ ;  /* 0x0000000103031810 */ /* 0x000fe40007ffe0ff */
[----:B------:R-:W-:-:S05]  /*0200*/  @!P2 LOP3.LUT R3, RZ, R0, RZ, 0x33, !PT ;  /* 0x00000000ff03a212 */ /* 0x000fca00078e33ff */
[----:B------:R-:W-:-:S05]  /*0210*/  IMAD.IADD R2, R6, 0x1, R3 ;  /* 0x0000000106027824 */ /* 0x000fca00078e0203 */
[C---:B------:R-:W-:Y:S02]  /*0220*/  LOP3.LUT R3, R2.reuse, 0x3, RZ, 0xc0, !PT ;  /* 0x0000000302037812 */ /* 0x040fe400078ec0ff */
[----:B------:R-:W-:Y:S02]  /*0230*/  ISETP.GE.U32.AND P0, PT, R2, 0x3, PT ;  /* 0x000000030200780c */ /* 0x000fe40003f06070 */
[----:B------:R-:W-:-:S13]  /*0240*/  ISETP.NE.AND P1, PT, R3, 0x3, PT ;  /* 0x000000030300780c */ /* 0x000fda0003f25270 */
[----:B-123--:R-:W-:Y:S05]  /*0250*/  @!P1 BRA `(.L_x_1) ;  /* 0x00000000004c9947 */ /* 0x00efea0003800000 */
[----:B------:R-:W-:-:S04]  /*0260*/  IADD3 R2, PT, PT, R2, 0x1, RZ ;  /* 0x0000000102027810 */ /* 0x000fc80007ffe0ff */
[----:B------:R-:W-:Y:S01]  /*0270*/  LOP3.LUT R4, R2, 0x3, RZ, 0xc0, !PT ;  /* 0x0000000302047812 */ /* 0x000fe200078ec0ff */
[----:B------:R-:W-:-:S04]  /*0280*/  IMAD.WIDE.U32 R2, R5, 0x4, RZ ;  /* 0x0000000405027825 */ /* 0x000fc800078e00ff */
[----:B------:R-:W-:Y:S02]  /*0290*/  IMAD R5, R4, R0, R5 ;  /* 0x0000000004057224 */ /* 0x000fe400078e0205 */
[----:B------:R-:W-:-:S07]  /*02a0*/  IMAD.MOV R4, RZ, RZ, -R4 ;  /* 0x000000ffff047224 */ /* 0x000fce00078e0a04 */
.L_x_2:
[C---:B------:R-:W-:Y:S02]  /*02b0*/  IADD3 R8, P2, PT, R2.reuse, UR10, RZ ;  /* 0x0000000a02087c10 */ /* 0x040fe4000ff5e0ff */
[----:B------:R-:W-:Y:S02]  /*02c0*/  IADD3 R6, P1, PT, R2, UR8, RZ ;  /* 0x0000000802067c10 */ /* 0x000fe4000ff3e0ff */
[C---:B------:R-:W-:Y:S02]  /*02d0*/  IADD3.X R9, PT, PT, R3.reuse, UR11, RZ, P2, !PT ;  /* 0x0000000b03097c10 */ /* 0x040fe400097fe4ff */
[----:B------:R-:W-:-:S04]  /*02e0*/  IADD3.X R7, PT, PT, R3, UR9, RZ, P1, !PT ;  /* 0x0000000903077c10 */ /* 0x000fc80008ffe4ff */
[----:B------:R-:W2:Y:S04]  /*02f0*/  LDG.E R9, desc[UR4][R8.64] ;  /* 0x0000000408097981 */ /* 0x000ea8000c1e1900 */
[----:B------:R-:W2:Y:S01]  /*0300*/  LDG.E R6, desc[UR4][R6.64] ;  /* 0x0000000406067981 */ /* 0x000ea2000c1e1900 */
[----:B0-----:R-:W-:-:S04]  /*0310*/  IADD3 R10, P1, PT, R2, UR12, RZ ;  /* 0x0000000c020a7c10 */ /* 0x001fc8000ff3e0ff */
[----:B------:R-:W-:Y:S01]  /*0320*/  IADD3.X R11, PT, PT, R3, UR13, RZ, P1, !PT ;  /* 0x0000000d030b7c10 */ /* 0x000fe20008ffe4ff */
[----:B------:R-:W-:-:S05]  /*0330*/  VIADD R4, R4, 0x1 ;  /* 0x0000000104047836 */ /* 0x000fca0000000000 */
[----:B------:R-:W-:Y:S01]  /*0340*/  ISETP.NE.AND P1, PT, R4, RZ, PT ;  /* 0x000000ff0400720c */ /* 0x000fe20003f25270 */
[----:B------:R-:W-:Y:S01]  /*0350*/  IMAD.WIDE.U32 R2, R0, 0x4, R2 ;  /* 0x0000000400027825 */ /* 0x000fe200078e0002 */
[----:B--2---:R-:W-:-:S05]  /*0360*/  IADD3 R13, PT, PT, R6, R9, RZ ;  /* 0x00000009060d7210 */ /* 0x004fca0007ffe0ff */
[----:B------:R0:W-:Y:S06]  /*0370*/  STG.E desc[UR4][R10.64], R13 ;  /* 0x0000000d0a007986 */ /* 0x0001ec000c101904 */
[----:B------:R-:W-:Y:S05]  /*0380*/  @P1 BRA `(.L_x_2) ;  /* 0xfffffffc00c81947 */ /* 0x000fea000383ffff */
.L_x_1:
[----:B------:R-:W-:Y:S05]  /*0390*/  BSYNC.RECONVERGENT B0 ;  /* 0x0000000000007941 */ /* 0x000fea0003800200 */
.L_x_0:
[----:B------:R-:W-:Y:S05]  /*03a0*/  @!P0 EXIT ;  /* 0x000000000000894d */ /* 0x000fea0003800000 */
.L_x_3:
[----:B------:R-:W0:Y:S08]  /*03b0*/  LDC.64 R6, c[0x0][0x390] ;  /* 0x0000e400ff067b82 */ /* 0x000e300000000a00 */
[----:B------:R-:W1:Y:S08]  /*03c0*/  LDC.64 R2, c[0x0][0x398] ;  /* 0x0000e600ff027b82 */ /* 0x000e700000000a00 */
[----:B--2---:R-:W2:Y:S01]  /*03d0*/  LDC.64 R8, c[0x0][0x388] ;  /* 0x0000e200ff087b82 */ /* 0x004ea20000000a00 */
[----:B0-----:R-:W-:-:S06]  /*03e0*/  IMAD.WIDE.U32 R10, R5, 0x4, R6 ;  /* 0x00000004050a7825 */ /* 0x001fcc00078e0006 */
[----:B------:R-:W3:Y:S01]  /*03f0*/  LDG.E R10, desc[UR4][R10.64] ;  /* 0x000000040a0a7981 */ /* 0x000ee2000c1e1900 */
[----:B-1----:R-:W-:-:S06]  /*0400*/  IMAD.WIDE.U32 R12, R5, 0x4, R2 ;  /* 0x00000004050c7825 */ /* 0x002fcc00078e0002 */
[----:B------:R-:W3:Y:S01]  /*0410*/  LDG.E R13, desc[UR4][R12.64] ;  /* 0x000000040c0d7981 */ /* 0x000ee2000c1e1900 */
[----:B------:R-:W-:Y:S01]  /*0420*/  IADD3 R19, PT, PT, R0, R5, RZ ;  /* 0x0000000500137210 */ /* 0x000fe20007ffe0ff */
[----:B--2---:R-:W-:-:S04]  /*0430*/  IMAD.WIDE.U32 R4, R5, 0x4, R8 ;  /* 0x0000000405047825 */ /* 0x004fc800078e0008 */
[----:B------:R-:W-:-:S04]  /*0440*/  IMAD.WIDE.U32 R14, R19, 0x4, R6 ;  /* 0x00000004130e7825 */ /* 0x000fc800078e0006 */
[----:B------:R-:W-:-:S04]  /*0450*/  IMAD.WIDE.U32 R16, R19, 0x4, R2 ;  /* 0x0000000413107825 */ /* 0x000fc800078e0002 */
[----:B---3--:R-:W-:-:S05]  /*0460*/  IMAD.IADD R21, R10, 0x1, R13 ;  /* 0x000000010a157824 */ /* 0x008fca00078e020d */
[----:B------:R0:W-:Y:S04]  /*0470*/  STG.E desc[UR4][R4.64], R21 ;  /* 0x0000001504007986 */ /* 0x0001e8000c101904 */
[----:B------:R-:W2:Y:S04]  /*0480*/  LDG.E R14, desc[UR4][R14.64] ;  /* 0x000000040e0e7981 */ /* 0x000ea8000c1e1900 */
[----:B------:R-:W2:Y:S01]  /*0490*/  LDG.E R17, desc[UR4][R16.64] ;  /* 0x0000000410117981 */ /* 0x000ea2000c1e1900 */
[C---:B------:R-:W-:Y:S01]  /*04a0*/  IADD3 R25, PT, PT, R19.reuse, R0, RZ ;  /* 0x0000000013197210 */ /* 0x040fe20007ffe0ff */
[----:B------:R-:W-:-:S04]  /*04b0*/  IMAD.WIDE.U32 R10, R19, 0x4, R8 ;  /* 0x00000004130a7825 */ /* 0x000fc800078e0008 */
[----:B------:R-:W-:-:S04]  /*04c0*/  IMAD.WIDE.U32 R12, R25, 0x4, R6 ;  /* 0x00000004190c7825 */ /* 0x000fc800078e0006 */
[----:B------:R-:W-:-:S04]  /*04d0*/  IMAD.WIDE.U32 R18, R25, 0x4, R2 ;  /* 0x0000000419127825 */ /* 0x000fc800078e0002 */
[----:B--2---:R-:W-:-:S05]  /*04e0*/  IMAD.IADD R23, R14, 0x1, R17 ;  /* 0x000000010e177824 */ /* 0x004fca00078e0211 */
[----:B------:R1:W-:Y:S04]  /*04f0*/  STG.E desc[UR4][R10.64], R23 ;  /* 0x000000170a007986 */ /* 0x0003e8000c101904 */
[----:B------:R-:W2:Y:S04]  /*0500*/  LDG.E R12, desc[UR4][R12.64] ;  /* 0x000000040c0c7981 */ /* 0x000ea8000c1e1900 */
[----:B------:R-:W2:Y:S01]  /*0510*/  LDG.E R19, desc[UR4][R18.64] ;  /* 0x0000000412137981 */ /* 0x000ea2000c1e1900 */
[C---:B0-----:R-:W-:Y:S01]  /*0520*/  IADD3 R5, PT, PT, R25.reuse, R0, RZ ;  /* 0x0000000019057210 */ /* 0x041fe20007ffe0ff */
[----:B------:R-:W-:-:S04]  /*0530*/  IMAD.WIDE.U32 R14, R25, 0x4, R8 ;  /* 0x00000004190e7825 */ /* 0x000fc800078e0008 */
[----:B------:R-:W-:-:S04]  /*0540*/  IMAD.WIDE.U32 R6, R5, 0x4, R6 ;  /* 0x0000000405067825 */ /* 0x000fc800078e0006 */
[----:B------:R-:W-:-:S04]  /*0550*/  IMAD.WIDE.U32 R2, R5, 0x4, R2 ;  /* 0x0000000405027825 */ /* 0x000fc800078e0002 */
[----:B--2---:R-:W-:-:S05]  /*0560*/  IMAD.IADD R17, R12, 0x1, R19 ;  /* 0x000000010c117824 */ /* 0x004fca00078e0213 */
[----:B------:R2:W-:Y:S04]  /*0570*/  STG.E desc[UR4][R14.64], R17 ;  /* 0x000000110e007986 */ /* 0x0005e8000c101904 */
[----:B------:R-:W1:Y:S04]  /*0580*/  LDG.E R6, desc[UR4][R6.64] ;  /* 0x0000000406067981 */ /* 0x000e68000c1e1900 */
[----:B------:R-:W1:Y:S01]  /*0590*/  LDG.E R3, desc[UR4][R2.64] ;  /* 0x0000000402037981 */ /* 0x000e62000c1e1900 */
[----:B------:R-:W-:-:S04]  /*05a0*/  IMAD.WIDE.U32 R8, R5, 0x4, R8 ;  /* 0x0000000405087825 */ /* 0x000fc800078e0008 */
[----:B------:R-:W-:-:S05]  /*05b0*/  IMAD.IADD R5, R5, 0x1, R0 ;  /* 0x0000000105057824 */ /* 0x000fca00078e0200 */
[----:B------:R-:W-:Y:S02]  /*05c0*/  ISETP.GE.AND P0, PT, R5, UR6, PT ;  /* 0x0000000605007c0c */ /* 0x000fe4000bf06270 */
[----:B-1----:R-:W-:-:S05]  /*05d0*/  IADD3 R11, PT, PT, R6, R3, RZ ;  /* 0x00000003060b7210 */ /* 0x002fca0007ffe0ff */
[----:B------:R2:W-:Y:S06]  /*05e0*/  STG.E desc[UR4][R8.64], R11 ;  /* 0x0000000b08007986 */ /* 0x0005ec000c101904 */
[----:B------:R-:W-:Y:S05]  /*05f0*/  @!P0 BRA `(.L_x_3) ;  /* 0xfffffffc006c8947 */ /* 0x000fea000383ffff */
[----:B------:R-:W-:Y:S05]  /*0600*/  EXIT ;  /* 0x000000000000794d */ /* 0x000fea0003800000 */
.L_x_4:
[----:B------:R-:W-:-:S00]  /*0610*/  BRA `(.L_x_4) ;  /* 0xfffffffc00fc7947 */ /* 0x000fc0000383ffff */
[----:B------:R-:W-:-:S00]  /*0620*/  NOP ;  /* 0x0000000000007918 */ /* 0x000fc00000000000 */
        /* <DEDUP_REMOVED lines=13> */
.L_x_5:


//--------------------- .nv.shared.reserved.0     --------------------------
	.section	.nv.shared.reserved.0,"aw",@nobits
	.weak		__nv_reservedSMEM_offset_0_alias
	.size		__nv_reservedSMEM_offset_0_alias, 0, 64
	.other		__nv_reservedSMEM_offset_0_alias,@"STO_CUDA_RESERVED_SHARED STV_DEFAULT"
__nv_reservedSMEM_offset_0_alias:
	.zero		0
	.zero		64


//--------------------- .nv.constant0._Z9addKerneliPiS_S_ --------------------------
	.section	.nv.constant0._Z9addKerneliPiS_S_,"a",@progbits
	.sectionflags	@""
	.align	4
.nv.constant0._Z9addKerneliPiS_S_:
	.zero		928


//--------------------- SYMBOLS --------------------------

	.type		.nv.reservedSmem.offset0,@object
	.size		.nv.reservedSmem.offset0,0x4
